//
// Generated by NVIDIA NVVM Compiler
//
// Compiler Build ID: CL-36424714
// Cuda compilation tools, release 13.0, V13.0.88
// Based on NVVM 20.0.0
//

.version 9.0
.target sm_100
.address_size 64

	// .globl	_Z7encryptPjS_S_

.visible .entry _Z7encryptPjS_S_(
	.param .u64 .ptr .align 1 _Z7encryptPjS_S__param_0,
	.param .u64 .ptr .align 1 _Z7encryptPjS_S__param_1,
	.param .u64 .ptr .align 1 _Z7encryptPjS_S__param_2
)
{
	.reg .b16 	%rs<10>;
	.reg .b32 	%r<13>;
	.reg .b64 	%rd<11>;

	ld.param.u64 	%rd1, [_Z7encryptPjS_S__param_0];
	ld.param.u64 	%rd2, [_Z7encryptPjS_S__param_1];
	ld.param.u64 	%rd3, [_Z7encryptPjS_S__param_2];
	cvta.to.global.u64 	%rd4, %rd3;
	cvta.to.global.u64 	%rd5, %rd2;
	cvta.to.global.u64 	%rd6, %rd1;
	mov.u32 	%r1, %ctaid.x;
	mov.u32 	%r2, %ntid.x;
	mov.u32 	%r3, %tid.x;
	mad.lo.s32 	%r4, %r1, %r2, %r3;
	mul.wide.u32 	%rd7, %r4, 4;
	add.s64 	%rd8, %rd6, %rd7;
	ld.global.u32 	%r5, [%rd8];
	add.s64 	%rd9, %rd5, %rd7;
	ld.global.u32 	%r6, [%rd9];
	add.s32 	%r7, %r5, 224;
	cvt.s32.s8 	%r8, %r7;
	add.s32 	%r9, %r6, 224;
	cvt.s32.s8 	%r10, %r9;
	add.s32 	%r11, %r10, %r8;
	cvt.u16.u32 	%rs1, %r11;
	mul.hi.s16 	%rs2, %rs1, -20915;
	add.s16 	%rs3, %rs2, %rs1;
	shr.u16 	%rs4, %rs3, 15;
	shr.s16 	%rs5, %rs3, 6;
	add.s16 	%rs6, %rs5, %rs4;
	mul.lo.s16 	%rs7, %rs6, 94;
	sub.s16 	%rs8, %rs1, %rs7;
	add.s16 	%rs9, %rs8, 32;
	cvt.s32.s16 	%r12, %rs9;
	add.s64 	%rd10, %rd4, %rd7;
	st.global.u32 	[%rd10], %r12;
	ret;

}


// ===== COMPILED SASS (sm_100) =====

	.target	sm_100

	.elftype	@"ET_EXEC"


//--------------------- .note.nv.tkinfo           --------------------------
	.section	.note.nv.tkinfo,"",@"SHT_NOTE"
	.sectionflags	@"SHF_NOTE_NV_TKINFO"
	.tkinfo
        /*0018*/ 	.word	0x00000002
        /*0030*/ 	.string	""
        /*0030*/ 	.string	"ptxas"
        /*0030*/ 	.string	"Cuda compilation tools, release 13.0, V13.0.88"
        /*0030*/ 	.string	"Build cuda_13.0.r13.0/compiler.36424714_0"
        /*0030*/ 	.string	"-arch sm_100 -m 64 "



//--------------------- .note.nv.cuinfo           --------------------------
	.section	.note.nv.cuinfo,"",@"SHT_NOTE"
	.sectionflags	@"SHF_NOTE_NV_CUINFO"
        /*0018*/ 	.short	0x0002
        /*001a*/ 	.short	0x0064
        /*001c*/ 	.short	0x0082
	.zero		2


//--------------------- .nv.info                  --------------------------
	.section	.nv.info,"",@"SHT_CUDA_INFO"
	.align	4


	//----- nvinfo : EIATTR_REGCOUNT
	.align		4
        /*0000*/ 	.byte	0x04, 0x2f
        /*0002*/ 	.short	(.L_1 - .L_0)
	.align		4
.L_0:
        /*0004*/ 	.word	index@(_Z7encryptPjS_S_)
        /*0008*/ 	.word	0x0000000a


	//----- nvinfo : EIATTR_FRAME_SIZE
	.align		4
.L_1:
        /*000c*/ 	.byte	0x04, 0x11
        /*000e*/ 	.short	(.L_3 - .L_2)
	.align		4
.L_2:
        /*0010*/ 	.word	index@(_Z7encryptPjS_S_)
        /*0014*/ 	.word	0x00000000


	//----- nvinfo : EIATTR_MIN_STACK_SIZE
	.align		4
.L_3:
        /*0018*/ 	.byte	0x04, 0x12
        /*001a*/ 	.short	(.L_5 - .L_4)
	.align		4
.L_4:
        /*001c*/ 	.word	index@(_Z7encryptPjS_S_)
        /*0020*/ 	.word	0x00000000
.L_5:


//--------------------- .nv.compat                --------------------------
	.section	.nv.compat,"",@"SHT_CUDA_COMPAT_INFO"
	.align	4
        /*0000*/ 	.byte	0x02, 0x09, 0x00, 0x00, 0x02, 0x02, 0x01, 0x00, 0x02, 0x05, 0x05, 0x00, 0x03, 0x07, 0x01, 0x01
        /*0010*/ 	.byte	0x02, 0x03, 0x00, 0x00, 0x02, 0x06, 0x01, 0x00, 0x04, 0x0b, 0x08, 0x00, 0x09, 0x00, 0x00, 0x00
        /*0020*/ 	.byte	0x00, 0x00, 0x00, 0x00


//--------------------- .nv.info._Z7encryptPjS_S_ --------------------------
	.section	.nv.info._Z7encryptPjS_S_,"",@"SHT_CUDA_INFO"
	.sectionflags	@""
	.align	4


	//----- nvinfo : EIATTR_CUDA_API_VERSION
	.align		4
        /*0000*/ 	.byte	0x04, 0x37
        /*0002*/ 	.short	(.L_7 - .L_6)
.L_6:
        /*0004*/ 	.word	0x00000082


	//----- nvinfo : EIATTR_KPARAM_INFO
	.align		4
.L_7:
        /*0008*/ 	.byte	0x04, 0x17
        /*000a*/ 	.short	(.L_9 - .L_8)
.L_8:
        /*000c*/ 	.word	0x00000000
        /*0010*/ 	.short	0x0002
        /*0012*/ 	.short	0x0010
        /*0014*/ 	.byte	0x00, 0xf5, 0x21, 0x00


	//----- nvinfo : EIATTR_KPARAM_INFO
	.align		4
.L_9:
        /*0018*/ 	.byte	0x04, 0x17
        /*001a*/ 	.short	(.L_11 - .L_10)
.L_10:
        /*001c*/ 	.word	0x00000000
        /*0020*/ 	.short	0x0001
        /*0022*/ 	.short	0x0008
        /*0024*/ 	.byte	0x00, 0xf5, 0x21, 0x00


	//----- nvinfo : EIATTR_KPARAM_INFO
	.align		4
.L_11:
        /*0028*/ 	.byte	0x04, 0x17
        /*002a*/ 	.short	(.L_13 - .L_12)
.L_12:
        /*002c*/ 	.word	0x00000000
        /*0030*/ 	.short	0x0000
        /*0032*/ 	.short	0x0000
        /*0034*/ 	.byte	0x00, 0xf5, 0x21, 0x00


	//----- nvinfo : EIATTR_SPARSE_MMA_MASK
	.align		4
.L_13:
        /*0038*/ 	.byte	0x03, 0x50
        /*003a*/ 	.short	0x0000


	//----- nvinfo : EIATTR_MAXREG_COUNT
	.align		4
        /*003c*/ 	.byte	0x03, 0x1b
        /*003e*/ 	.short	0x00ff


	//----- nvinfo : EIATTR_MERCURY_ISA_VERSION
	.align		4
        /*0040*/ 	.byte	0x03, 0x5f
        /*0042*/ 	.short	0x0101


	//----- nvinfo : EIATTR_VRC_CTA_INIT_COUNT
	.align		4
        /*0044*/ 	.byte	0x02, 0x4a
	.zero		1
	.zero		1


	//----- nvinfo : EIATTR_EXIT_INSTR_OFFSETS
	.align		4
        /*0048*/ 	.byte	0x04, 0x1c
        /*004a*/ 	.short	(.L_15 - .L_14)


	//   ....[0]....
.L_14:
        /*004c*/ 	.word	0x00000220


	//----- nvinfo : EIATTR_CBANK_PARAM_SIZE
	.align		4
.L_15:
        /*0050*/ 	.byte	0x03, 0x19
        /*0052*/ 	.short	0x0018


	//----- nvinfo : EIATTR_PARAM_CBANK
	.align		4
        /*0054*/ 	.byte	0x04, 0x0a
        /*0056*/ 	.short	(.L_17 - .L_16)
	.align		4
.L_16:
        /*0058*/ 	.word	index@(.nv.constant0._Z7encryptPjS_S_)
        /*005c*/ 	.short	0x0380
        /*005e*/ 	.short	0x0018


	//----- nvinfo : EIATTR_SW_WAR
	.align		4
.L_17:
        /*0060*/ 	.byte	0x04, 0x36
        /*0062*/ 	.short	(.L_19 - .L_18)
.L_18:
        /*0064*/ 	.word	0x00000008
.L_19:


//--------------------- .nv.callgraph             --------------------------
	.section	.nv.callgraph,"",@"SHT_CUDA_CALLGRAPH"
	.align	4
	.sectionentsize	8
	.align		4
        /*0000*/ 	.word	0x00000000
	.align		4
        /*0004*/ 	.word	0xffffffff
	.align		4
        /*0008*/ 	.word	0x00000000
	.align		4
        /*000c*/ 	.word	0xfffffffe
	.align		4
        /*0010*/ 	.word	0x00000000
	.align		4
        /*0014*/ 	.word	0xfffffffd
	.align		4
        /*0018*/ 	.word	0x00000000
	.align		4
        /*001c*/ 	.word	0xfffffffc


//--------------------- .text._Z7encryptPjS_S_    --------------------------
	.section	.text._Z7encryptPjS_S_,"ax",@progbits
	.align	128
        .global         _Z7encryptPjS_S_
        .type           _Z7encryptPjS_S_,@function
        .size           _Z7encryptPjS_S_,(.L_x_1 - _Z7encryptPjS_S_)
        .other          _Z7encryptPjS_S_,@"STO_CUDA_ENTRY STV_DEFAULT"
_Z7encryptPjS_S_:
.text._Z7encryptPjS_S_:
[----:B------:R-:W-:Y:S01]  /*0000*/  LDC R1, c[0x0][0x37c] ;  /* 0x0000df00ff017b82 */ /* 0x000fe20000000800 */
[----:B------:R-:W0:Y:S07]  /*0010*/  S2R R7, SR_TID.X ;  /* 0x0000000000077919 */ /* 0x000e2e0000002100 */
[----:B------:R-:W0:Y:S01]  /*0020*/  S2UR UR6, SR_CTAID.X ;  /* 0x00000000000679c3 */ /* 0x000e220000002500 */
[----:B------:R-:W1:Y:S07]  /*0030*/  LDCU.64 UR4, c[0x0][0x358] ;  /* 0x00006b00ff0477ac */ /* 0x000e6e0008000a00 */
[----:B------:R-:W0:Y:S08]  /*0040*/  LDC R0, c[0x0][0x360] ;  /* 0x0000d800ff007b82 */ /* 0x000e300000000800 */
[----:B------:R-:W2:Y:S08]  /*0050*/  LDC.64 R2, c[0x0][0x380] ;  /* 0x0000e000ff027b82 */ /* 0x000eb00000000a00 */
[----:B------:R-:W3:Y:S01]  /*0060*/  LDC.64 R4, c[0x0][0x388] ;  /* 0x0000e200ff047b82 */ /* 0x000ee20000000a00 */
[----:B0-----:R-:W-:-:S04]  /*0070*/  IMAD R0, R0, UR6, R7 ;  /* 0x0000000600007c24 */ /* 0x001fc8000f8e0207 */
[----:B--2---:R-:W-:-:S06]  /*0080*/  IMAD.WIDE.U32 R2, R0, 0x4, R2 ;  /* 0x0000000400027825 */ /* 0x004fcc00078e0002 */
[----:B-1----:R-:W2:Y:S01]  /*0090*/  LDG.E R2, desc[UR4][R2.64] ;  /* 0x0000000402027981 */ /* 0x002ea2000c1e1900 */
[----:B---3--:R-:W-:-:S06]  /*00a0*/  IMAD.WIDE.U32 R4, R0, 0x4, R4 ;  /* 0x0000000400047825 */ /* 0x008fcc00078e0004 */
[----:B------:R-:W3:Y:S01]  /*00b0*/  LDG.E R4, desc[UR4][R4.64] ;  /* 0x0000000404047981 */ /* 0x000ee2000c1e1900 */
[----:B--2---:R-:W-:Y:S02]  /*00c0*/  VIADD R6, R2, 0xe0 ;  /* 0x000000e002067836 */ /* 0x004fe40000000000 */
[----:B---3--:R-:W-:-:S03]  /*00d0*/  VIADD R7, R4, 0xe0 ;  /* 0x000000e004077836 */ /* 0x008fc60000000000 */
[----:B------:R-:W-:Y:S02]  /*00e0*/  PRMT R6, R6, 0x8880, RZ ;  /* 0x0000888006067816 */ /* 0x000fe400000000ff */
[----:B------:R-:W-:-:S05]  /*00f0*/  PRMT R7, R7, 0x8880, RZ ;  /* 0x0000888007077816 */ /* 0x000fca00000000ff */
[----:B------:R-:W-:-:S05]  /*0100*/  IMAD.IADD R6, R6, 0x1, R7 ;  /* 0x0000000106067824 */ /* 0x000fca00078e0207 */
[----:B------:R-:W-:-:S05]  /*0110*/  PRMT R7, R6, 0x9910, RZ ;  /* 0x0000991006077816 */ /* 0x000fca00000000ff */
[----:B------:R-:W-:-:S05]  /*0120*/  IMAD R7, R7, -0x51b3, RZ ;  /* 0xffffae4d07077824 */ /* 0x000fca00078e02ff */
[----:B------:R-:W-:-:S04]  /*0130*/  LEA.HI.SX32 R2, R7, R6, 0x10 ;  /* 0x0000000607027211 */ /* 0x000fc800078f82ff */
[C---:B------:R-:W-:Y:S02]  /*0140*/  LOP3.LUT R3, R2.reuse, 0xffff, RZ, 0xc0, !PT ;  /* 0x0000ffff02037812 */ /* 0x040fe400078ec0ff */
[----:B------:R-:W-:Y:S02]  /*0150*/  PRMT R4, R2, 0x9910, RZ ;  /* 0x0000991002047816 */ /* 0x000fe400000000ff */
[----:B------:R-:W-:-:S03]  /*0160*/  SHF.R.U32.HI R2, RZ, 0xf, R3 ;  /* 0x0000000fff027819 */ /* 0x000fc60000011603 */
[----:B------:R-:W-:-:S05]  /*0170*/  IMAD.MOV.U32 R3, RZ, RZ, R4 ;  /* 0x000000ffff037224 */ /* 0x000fca00078e0004 */
[----:B------:R-:W-:-:S04]  /*0180*/  LEA.HI.SX32 R2, R3, R2, 0x1a ;  /* 0x0000000203027211 */ /* 0x000fc800078fd2ff */
[----:B------:R-:W-:Y:S02]  /*0190*/  PRMT R4, R2, 0x9910, RZ ;  /* 0x0000991002047816 */ /* 0x000fe400000000ff */
[----:B------:R-:W0:Y:S03]  /*01a0*/  LDC.64 R2, c[0x0][0x390] ;  /* 0x0000e400ff027b82 */ /* 0x000e260000000a00 */
[----:B------:R-:W-:-:S04]  /*01b0*/  IMAD R4, R4, 0x5e, RZ ;  /* 0x0000005e04047824 */ /* 0x000fc800078e02ff */
[----:B------:R-:W-:-:S05]  /*01c0*/  IMAD.MOV R4, RZ, RZ, -R4 ;  /* 0x000000ffff047224 */ /* 0x000fca00078e0a04 */
[----:B------:R-:W-:-:S04]  /*01d0*/  PRMT R5, R4, 0x7710, RZ ;  /* 0x0000771004057816 */ /* 0x000fc800000000ff */
[----:B------:R-:W-:-:S04]  /*01e0*/  IADD3 R6, PT, PT, R6, 0x20, R5 ;  /* 0x0000002006067810 */ /* 0x000fc80007ffe005 */
[----:B------:R-:W-:Y:S01]  /*01f0*/  PRMT R5, R6, 0x9910, RZ ;  /* 0x0000991006057816 */ /* 0x000fe200000000ff */
[----:B0-----:R-:W-:-:S05]  /*0200*/  IMAD.WIDE.U32 R2, R0, 0x4, R2 ;  /* 0x0000000400027825 */ /* 0x001fca00078e0002 */
[----:B------:R-:W-:Y:S01]  /*0210*/  STG.E desc[UR4][R2.64], R5 ;  /* 0x0000000502007986 */ /* 0x000fe2000c101904 */
[----:B------:R-:W-:Y:S05]  /*0220*/  EXIT ;  /* 0x000000000000794d */ /* 0x000fea0003800000 */
.L_x_0:
[----:B------:R-:W-:-:S00]  /*0230*/  BRA `(.L_x_0) ;  /* 0xfffffffc00fc7947 */ /* 0x000fc0000383ffff */
[----:B------:R-:W-:-:S00]  /*0240*/  NOP ;  /* 0x0000000000007918 */ /* 0x000fc00000000000 */
        /* <DEDUP_REMOVED lines=11> */
.L_x_1:


//--------------------- .nv.shared.reserved.0     --------------------------
	.section	.nv.shared.reserved.0,"aw",@nobits
	.weak		__nv_reservedSMEM_offset_0_alias
	.size		__nv_reservedSMEM_offset_0_alias, 0, 64
	.other		__nv_reservedSMEM_offset_0_alias,@"STO_CUDA_RESERVED_SHARED STV_DEFAULT"
__nv_reservedSMEM_offset_0_alias:
	.zero		0
	.zero		64


//--------------------- .nv.constant0._Z7encryptPjS_S_ --------------------------
	.section	.nv.constant0._Z7encryptPjS_S_,"a",@progbits
	.sectionflags	@""
	.align	4
.nv.constant0._Z7encryptPjS_S_:
	.zero		920


//--------------------- SYMBOLS --------------------------

	.type		.nv.reservedSmem.offset0,@object
	.size		.nv.reservedSmem.offset0,0x4
